//
// Generated by NVIDIA NVVM Compiler
//
// Compiler Build ID: CL-36424714
// Cuda compilation tools, release 13.0, V13.0.88
// Based on NVVM 20.0.0
//

.version 9.0
.target sm_100
.address_size 64

	// .globl	_Z7computefiifff
.extern .func  (.param .b32 func_retval0) vprintf
(
	.param .b64 vprintf_param_0,
	.param .b64 vprintf_param_1
)
;
.global .align 1 .b8 $str[7] = {37, 46, 49, 55, 103, 10};

.visible .entry _Z7computefiifff(
	.param .f32 _Z7computefiifff_param_0,
	.param .u32 _Z7computefiifff_param_1,
	.param .u32 _Z7computefiifff_param_2,
	.param .f32 _Z7computefiifff_param_3,
	.param .f32 _Z7computefiifff_param_4,
	.param .f32 _Z7computefiifff_param_5
)
{
	.local .align 8 .b8 	__local_depot0[8];
	.reg .b64 	%SP;
	.reg .b64 	%SPL;
	.reg .pred 	%p<8>;
	.reg .b32 	%r<8>;
	.reg .b32 	%f<40>;
	.reg .b64 	%rd<5>;
	.reg .b64 	%fd<2>;

	mov.u64 	%SPL, __local_depot0;
	cvta.local.u64 	%SP, %SPL;
	ld.param.f32 	%f39, [_Z7computefiifff_param_0];
	ld.param.u32 	%r1, [_Z7computefiifff_param_1];
	ld.param.u32 	%r2, [_Z7computefiifff_param_2];
	ld.param.f32 	%f11, [_Z7computefiifff_param_3];
	ld.param.f32 	%f12, [_Z7computefiifff_param_4];
	ld.param.f32 	%f10, [_Z7computefiifff_param_5];
	add.f32 	%f13, %f11, %f12;
	setp.ltu.f32 	%p1, %f39, %f13;
	setp.lt.s32 	%p2, %r1, 1;
	or.pred  	%p3, %p1, %p2;
	@%p3 bra 	$L__BB0_7;
	setp.lt.s32 	%p4, %r2, 1;
	mov.f32 	%f14, 0f80001C2F;
	div.rn.f32 	%f15, %f14, %f10;
	mul.f32 	%f16, %f15, 0f00000000;
	abs.f32 	%f17, %f16;
	mov.f32 	%f18, 0f3FB8AA3B;
	mul.rn.f32 	%f19, %f17, %f18;
	cvt.rzi.f32.f32 	%f20, %f19;
	abs.f32 	%f21, %f20;
	setp.gt.f32 	%p5, %f21, 0f42FC0000;
	mov.f32 	%f22, 0f42FC0000;
	copysign.f32 	%f23, %f20, %f22;
	selp.f32 	%f24, %f23, %f20, %p5;
	fma.rn.f32 	%f25, %f24, 0fBF317218, %f17;
	fma.rn.f32 	%f26, %f24, 0f3102E308, %f25;
	mul.f32 	%f1, %f26, 0f3FB8AA3B;
	add.f32 	%f27, %f24, 0f4B40007D;
	mov.b32 	%r3, %f27;
	shl.b32 	%r4, %r3, 23;
	mov.b32 	%f2, %r4;
	@%p4 bra 	$L__BB0_7;
	setp.lt.u32 	%p6, %r1, 4;
	@%p6 bra 	$L__BB0_4;
	ex2.approx.ftz.f32 	%f29, %f1;
	mul.f32 	%f30, %f29, %f2;
	mov.f32 	%f31, 0f3E000000;
	div.approx.ftz.f32 	%f32, %f31, %f30;
	fma.rn.f32 	%f38, %f30, 0f40000000, %f32;
$L__BB0_4:
	and.b32  	%r5, %r1, 3;
	setp.eq.s32 	%p7, %r5, 0;
	@%p7 bra 	$L__BB0_6;
	ex2.approx.ftz.f32 	%f33, %f1;
	mul.f32 	%f34, %f33, %f2;
	mov.f32 	%f35, 0f3E000000;
	div.approx.ftz.f32 	%f36, %f35, %f34;
	fma.rn.f32 	%f38, %f34, 0f40000000, %f36;
$L__BB0_6:
	add.f32 	%f39, %f38, 0f3F800000;
$L__BB0_7:
	add.u64 	%rd1, %SP, 0;
	add.u64 	%rd2, %SPL, 0;
	cvt.f64.f32 	%fd1, %f39;
	st.local.f64 	[%rd2], %fd1;
	mov.u64 	%rd3, $str;
	cvta.global.u64 	%rd4, %rd3;
	{ // callseq 0, 0
	.param .b64 param0;
	st.param.b64 	[param0], %rd4;
	.param .b64 param1;
	st.param.b64 	[param1], %rd1;
	.param .b32 retval0;
	call.uni (retval0), 
	vprintf, 
	(
	param0, 
	param1
	);
	ld.param.b32 	%r6, [retval0];
	} // callseq 0
	ret;

}


// ===== COMPILED SASS (sm_100) =====

	.target	sm_100

	.elftype	@"ET_EXEC"


//--------------------- .note.nv.tkinfo           --------------------------
	.section	.note.nv.tkinfo,"",@"SHT_NOTE"
	.sectionflags	@"SHF_NOTE_NV_TKINFO"
	.tkinfo
        /*0018*/ 	.word	0x00000002
        /*0030*/ 	.string	""
        /*0030*/ 	.string	"ptxas"
        /*0030*/ 	.string	"Cuda compilation tools, release 13.0, V13.0.88"
        /*0030*/ 	.string	"Build cuda_13.0.r13.0/compiler.36424714_0"
        /*0030*/ 	.string	"-arch sm_100 -m 64 "



//--------------------- .note.nv.cuinfo           --------------------------
	.section	.note.nv.cuinfo,"",@"SHT_NOTE"
	.sectionflags	@"SHF_NOTE_NV_CUINFO"
        /*0018*/ 	.short	0x0002
        /*001a*/ 	.short	0x0064
        /*001c*/ 	.short	0x0082
	.zero		2


//--------------------- .nv.info                  --------------------------
	.section	.nv.info,"",@"SHT_CUDA_INFO"
	.align	4


	//----- nvinfo : EIATTR_REGCOUNT
	.align		4
        /*0000*/ 	.byte	0x04, 0x2f
        /*0002*/ 	.short	(.L_2 - .L_1)
	.align		4
.L_1:
        /*0004*/ 	.word	index@(_Z7computefiifff)
        /*0008*/ 	.word	0x00000018


	//----- nvinfo : EIATTR_FRAME_SIZE
	.align		4
.L_2:
        /*000c*/ 	.byte	0x04, 0x11
        /*000e*/ 	.short	(.L_4 - .L_3)
	.align		4
.L_3:
        /*0010*/ 	.word	index@($__internal_0_$__cuda_sm3x_div_rn_noftz_f32_slowpath)
        /*0014*/ 	.word	0x00000008


	//----- nvinfo : EIATTR_FRAME_SIZE
	.align		4
.L_4:
        /*0018*/ 	.byte	0x04, 0x11
        /*001a*/ 	.short	(.L_6 - .L_5)
	.align		4
.L_5:
        /*001c*/ 	.word	index@(_Z7computefiifff)
        /*0020*/ 	.word	0x00000008


	//----- nvinfo : EIATTR_MIN_STACK_SIZE
	.align		4
.L_6:
        /*0024*/ 	.byte	0x04, 0x12
        /*0026*/ 	.short	(.L_8 - .L_7)
	.align		4
.L_7:
        /*0028*/ 	.word	index@(_Z7computefiifff)
        /*002c*/ 	.word	0x00000008
.L_8:


//--------------------- .nv.compat                --------------------------
	.section	.nv.compat,"",@"SHT_CUDA_COMPAT_INFO"
	.align	4
        /*0000*/ 	.byte	0x02, 0x09, 0x00, 0x00, 0x02, 0x02, 0x01, 0x00, 0x02, 0x05, 0x05, 0x00, 0x03, 0x07, 0x01, 0x01
        /*0010*/ 	.byte	0x02, 0x03, 0x00, 0x00, 0x02, 0x06, 0x01, 0x00, 0x04, 0x0b, 0x08, 0x00, 0x01, 0x00, 0x00, 0x00
        /*0020*/ 	.byte	0x00, 0x00, 0x00, 0x00


//--------------------- .nv.info._Z7computefiifff --------------------------
	.section	.nv.info._Z7computefiifff,"",@"SHT_CUDA_INFO"
	.sectionflags	@""
	.align	4


	//----- nvinfo : EIATTR_CUDA_API_VERSION
	.align		4
        /*0000*/ 	.byte	0x04, 0x37
        /*0002*/ 	.short	(.L_10 - .L_9)
.L_9:
        /*0004*/ 	.word	0x00000082


	//----- nvinfo : EIATTR_KPARAM_INFO
	.align		4
.L_10:
        /*0008*/ 	.byte	0x04, 0x17
        /*000a*/ 	.short	(.L_12 - .L_11)
.L_11:
        /*000c*/ 	.word	0x00000000
        /*0010*/ 	.short	0x0005
        /*0012*/ 	.short	0x0014
        /*0014*/ 	.byte	0x00, 0xf0, 0x11, 0x00


	//----- nvinfo : EIATTR_KPARAM_INFO
	.align		4
.L_12:
        /*0018*/ 	.byte	0x04, 0x17
        /*001a*/ 	.short	(.L_14 - .L_13)
.L_13:
        /*001c*/ 	.word	0x00000000
        /*0020*/ 	.short	0x0004
        /*0022*/ 	.short	0x0010
        /*0024*/ 	.byte	0x00, 0xf0, 0x11, 0x00


	//----- nvinfo : EIATTR_KPARAM_INFO
	.align		4
.L_14:
        /*0028*/ 	.byte	0x04, 0x17
        /*002a*/ 	.short	(.L_16 - .L_15)
.L_15:
        /*002c*/ 	.word	0x00000000
        /*0030*/ 	.short	0x0003
        /*0032*/ 	.short	0x000c
        /*0034*/ 	.byte	0x00, 0xf0, 0x11, 0x00


	//----- nvinfo : EIATTR_KPARAM_INFO
	.align		4
.L_16:
        /*0038*/ 	.byte	0x04, 0x17
        /*003a*/ 	.short	(.L_18 - .L_17)
.L_17:
        /*003c*/ 	.word	0x00000000
        /*0040*/ 	.short	0x0002
        /*0042*/ 	.short	0x0008
        /*0044*/ 	.byte	0x00, 0xf0, 0x11, 0x00


	//----- nvinfo : EIATTR_KPARAM_INFO
	.align		4
.L_18:
        /*0048*/ 	.byte	0x04, 0x17
        /*004a*/ 	.short	(.L_20 - .L_19)
.L_19:
        /*004c*/ 	.word	0x00000000
        /*0050*/ 	.short	0x0001
        /*0052*/ 	.short	0x0004
        /*0054*/ 	.byte	0x00, 0xf0, 0x11, 0x00


	//----- nvinfo : EIATTR_KPARAM_INFO
	.align		4
.L_20:
        /*0058*/ 	.byte	0x04, 0x17
        /*005a*/ 	.short	(.L_22 - .L_21)
.L_21:
        /*005c*/ 	.word	0x00000000
        /*0060*/ 	.short	0x0000
        /*0062*/ 	.short	0x0000
        /*0064*/ 	.byte	0x00, 0xf0, 0x11, 0x00


	//----- nvinfo : EIATTR_SPARSE_MMA_MASK
	.align		4
.L_22:
        /*0068*/ 	.byte	0x03, 0x50
        /*006a*/ 	.short	0x0000


	//----- nvinfo : EIATTR_MAXREG_COUNT
	.align		4
        /*006c*/ 	.byte	0x03, 0x1b
        /*006e*/ 	.short	0x00ff


	//----- nvinfo : EIATTR_EXTERNS
	.align		4
        /*0070*/ 	.byte	0x04, 0x0f
        /*0072*/ 	.short	(.L_24 - .L_23)


	//   ....[0]....
	.align		4
.L_23:
        /*0074*/ 	.word	index@(vprintf)


	//----- nvinfo : EIATTR_MERCURY_ISA_VERSION
	.align		4
.L_24:
        /*0078*/ 	.byte	0x03, 0x5f
        /*007a*/ 	.short	0x0101


	//----- nvinfo : EIATTR_VRC_CTA_INIT_COUNT
	.align		4
        /*007c*/ 	.byte	0x02, 0x4a
	.zero		1
	.zero		1


	//----- nvinfo : EIATTR_SYSCALL_OFFSETS
	.align		4
        /*0080*/ 	.byte	0x04, 0x46
        /*0082*/ 	.short	(.L_26 - .L_25)


	//   ....[0]....
.L_25:
        /*0084*/ 	.word	0x00000410


	//----- nvinfo : EIATTR_EXIT_INSTR_OFFSETS
	.align		4
.L_26:
        /*0088*/ 	.byte	0x04, 0x1c
        /*008a*/ 	.short	(.L_28 - .L_27)


	//   ....[0]....
.L_27:
        /*008c*/ 	.word	0x00000420


	//----- nvinfo : EIATTR_CRS_STACK_SIZE
	.align		4
.L_28:
        /*0090*/ 	.byte	0x04, 0x1e
        /*0092*/ 	.short	(.L_30 - .L_29)
.L_29:
        /*0094*/ 	.word	0x00000000


	//----- nvinfo : EIATTR_CBANK_PARAM_SIZE
	.align		4
.L_30:
        /*0098*/ 	.byte	0x03, 0x19
        /*009a*/ 	.short	0x0018


	//----- nvinfo : EIATTR_PARAM_CBANK
	.align		4
        /*009c*/ 	.byte	0x04, 0x0a
        /*009e*/ 	.short	(.L_32 - .L_31)
	.align		4
.L_31:
        /*00a0*/ 	.word	index@(.nv.constant0._Z7computefiifff)
        /*00a4*/ 	.short	0x0380
        /*00a6*/ 	.short	0x0018


	//----- nvinfo : EIATTR_SW_WAR
	.align		4
.L_32:
        /*00a8*/ 	.byte	0x04, 0x36
        /*00aa*/ 	.short	(.L_34 - .L_33)
.L_33:
        /*00ac*/ 	.word	0x00000008
.L_34:


//--------------------- .nv.callgraph             --------------------------
	.section	.nv.callgraph,"",@"SHT_CUDA_CALLGRAPH"
	.align	4
	.sectionentsize	8
	.align		4
        /*0000*/ 	.word	0x00000000
	.align		4
        /*0004*/ 	.word	0xffffffff
	.align		4
        /*0008*/ 	.word	index@(_Z7computefiifff)
	.align		4
        /*000c*/ 	.word	index@(vprintf)
	.align		4
        /*0010*/ 	.word	0x00000000
	.align		4
        /*0014*/ 	.word	0xfffffffe
	.align		4
        /*0018*/ 	.word	0x00000000
	.align		4
        /*001c*/ 	.word	0xfffffffd
	.align		4
        /*0020*/ 	.word	0x00000000
	.align		4
        /*0024*/ 	.word	0xfffffffc


//--------------------- .nv.constant4             --------------------------
	.section	.nv.constant4,"a",@progbits
	.align	8
	.align		8
.nv.constant4:
        /*0000*/ 	.dword	vprintf
	.align		8
        /*0008*/ 	.dword	$str


//--------------------- .text._Z7computefiifff    --------------------------
	.section	.text._Z7computefiifff,"ax",@progbits
	.align	128
        .global         _Z7computefiifff
        .type           _Z7computefiifff,@function
        .size           _Z7computefiifff,(.L_x_11 - _Z7computefiifff)
        .other          _Z7computefiifff,@"STO_CUDA_ENTRY STV_DEFAULT"
_Z7computefiifff:
.text._Z7computefiifff:
[----:B------:R-:W0:Y:S08]  /*0000*/  LDC R1, c[0x0][0x37c] ;  /* 0x0000df00ff017b82 */ /* 0x000e300000000800 */
[----:B------:R-:W1:Y:S01]  /*0010*/  LDC R3, c[0x0][0x390] ;  /* 0x0000e400ff037b82 */ /* 0x000e620000000800 */
[----:B------:R-:W1:Y:S01]  /*0020*/  LDCU UR6, c[0x0][0x38c] ;  /* 0x00007180ff0677ac */ /* 0x000e620008000800 */
[----:B0-----:R-:W-:Y:S01]  /*0030*/  VIADD R1, R1, 0xfffffff8 ;  /* 0xfffffff801017836 */ /* 0x001fe20000000000 */
[----:B------:R-:W0:Y:S05]  /*0040*/  LDCU UR4, c[0x0][0x2f8] ;  /* 0x00005f00ff0477ac */ /* 0x000e2a0008000800 */
[----:B------:R-:W2:Y:S01]  /*0050*/  LDC.64 R4, c[0x0][0x380] ;  /* 0x0000e000ff047b82 */ /* 0x000ea20000000a00 */
[----:B------:R-:W3:Y:S01]  /*0060*/  LDCU UR7, c[0x0][0x380] ;  /* 0x00007000ff0777ac */ /* 0x000ee20008000800 */
[----:B------:R-:W4:Y:S01]  /*0070*/  LDCU UR5, c[0x0][0x2fc] ;  /* 0x00005f80ff0577ac */ /* 0x000f220008000800 */
[----:B0-----:R-:W-:Y:S01]  /*0080*/  IADD3 R6, P1, PT, R1, UR4, RZ ;  /* 0x0000000401067c10 */ /* 0x001fe2000ff3e0ff */
[----:B-1----:R-:W-:Y:S01]  /*0090*/  FADD R3, R3, UR6 ;  /* 0x0000000603037e21 */ /* 0x002fe20008000000 */
[----:B---3--:R-:W-:-:S03]  /*00a0*/  IMAD.U32 R0, RZ, RZ, UR7 ;  /* 0x00000007ff007e24 */ /* 0x008fc6000f8e00ff */
[----:B----4-:R-:W-:Y:S01]  /*00b0*/  IMAD.X R7, RZ, RZ, UR5, P1 ;  /* 0x00000005ff077e24 */ /* 0x010fe200088e06ff */
[----:B--2---:R-:W-:-:S04]  /*00c0*/  ISETP.GE.AND P0, PT, R5, 0x1, PT ;  /* 0x000000010500780c */ /* 0x004fc80003f06270 */
[----:B------:R-:W-:-:S13]  /*00d0*/  FSETP.GTU.OR P0, PT, R3, R4, !P0 ;  /* 0x000000040300720b */ /* 0x000fda000470c400 */
[----:B------:R-:W-:Y:S05]  /*00e0*/  @P0 BRA `(.L_x_0) ;  /* 0x0000000000a80947 */ /* 0x000fea0003800000 */
[----:B------:R-:W0:Y:S01]  /*00f0*/  LDC R5, c[0x0][0x394] ;  /* 0x0000e500ff057b82 */ /* 0x000e220000000800 */
[----:B------:R-:W-:Y:S01]  /*0100*/  UMOV UR5, 0x1c2f ;  /* 0x00001c2f00057882 */ /* 0x000fe20000000000 */
[----:B------:R-:W1:Y:S01]  /*0110*/  LDCU UR4, c[0x0][0x388] ;  /* 0x00007100ff0477ac */ /* 0x000e620008000800 */
[----:B------:R-:W-:Y:S01]  /*0120*/  IMAD.U32 R8, RZ, RZ, UR5 ;  /* 0x00000005ff087e24 */ /* 0x000fe2000f8e00ff */
[----:B-1----:R-:W-:Y:S01]  /*0130*/  UISETP.GE.AND UP0, UPT, UR4, 0x1, UPT ;  /* 0x000000010400788c */ /* 0x002fe2000bf06270 */
[----:B0-----:R-:W0:Y:S08]  /*0140*/  MUFU.RCP R2, R5 ;  /* 0x0000000500027308 */ /* 0x001e300000001000 */
[----:B------:R-:W1:Y:S01]  /*0150*/  FCHK P0, -R8, R5 ;  /* 0x0000000508007302 */ /* 0x000e620000000100 */
[----:B0-----:R-:W-:-:S04]  /*0160*/  FFMA R3, R2, -R5, 1 ;  /* 0x3f80000002037423 */ /* 0x001fc80000000805 */
[----:B------:R-:W-:-:S04]  /*0170*/  FFMA R2, R2, R3, R2 ;  /* 0x0000000302027223 */ /* 0x000fc80000000002 */
[----:B------:R-:W-:-:S04]  /*0180*/  FFMA R3, R2, -1.0110368420103555167e-41, RZ ;  /* 0x80001c2f02037823 */ /* 0x000fc800000000ff */
[----:B------:R-:W-:-:S04]  /*0190*/  FFMA R4, R3, -R5, -1.0110368420103555167e-41 ;  /* 0x80001c2f03047423 */ /* 0x000fc80000000805 */
[----:B------:R-:W-:Y:S01]  /*01a0*/  FFMA R2, R2, R4, R3 ;  /* 0x0000000402027223 */ /* 0x000fe20000000003 */
[----:B-1----:R-:W-:Y:S06]  /*01b0*/  @!P0 BRA `(.L_x_1) ;  /* 0x0000000000088947 */ /* 0x002fec0003800000 */
[----:B------:R-:W-:-:S07]  /*01c0*/  MOV R4, 0x1e0 ;  /* 0x000001e000047802 */ /* 0x000fce0000000f00 */
[----:B------:R-:W-:Y:S05]  /*01d0*/  CALL.REL.NOINC `($__internal_0_$__cuda_sm3x_div_rn_noftz_f32_slowpath) ;  /* 0x0000000000947944 */ /* 0x000fea0003c00000 */
.L_x_1:
[----:B------:R-:W-:Y:S05]  /*01e0*/  BRA.U !UP0, `(.L_x_0) ;  /* 0x0000000108687547 */ /* 0x000fea000b800000 */
[----:B------:R-:W-:Y:S01]  /*01f0*/  FMUL R2, RZ, R2 ;  /* 0x00000002ff027220 */ /* 0x000fe20000400000 */
[----:B------:R-:W0:Y:S01]  /*0200*/  LDC R5, c[0x0][0x384] ;  /* 0x0000e100ff057b82 */ /* 0x000e220000000800 */
[----:B------:R-:W-:Y:S02]  /*0210*/  HFMA2 R3, -RZ, RZ, 3.4921875, 0 ;  /* 0x42fc0000ff037431 */ /* 0x000fe400000001ff */
[----:B------:R-:W-:-:S06]  /*0220*/  FMUL R0, |R2|, 1.4426950216293334961 ;  /* 0x3fb8aa3b02007820 */ /* 0x000fcc0000400200 */
[----:B------:R-:W1:Y:S02]  /*0230*/  FRND.TRUNC R0, R0 ;  /* 0x0000000000007307 */ /* 0x000e64000020d000 */
[----:B-1----:R-:W-:Y:S02]  /*0240*/  FSETP.GT.AND P0, PT, |R0|, 126, PT ;  /* 0x42fc00000000780b */ /* 0x002fe40003f04200 */
[----:B------:R-:W-:Y:S02]  /*0250*/  LOP3.LUT R3, R3, 0x80000000, R0, 0xb8, !PT ;  /* 0x8000000003037812 */ /* 0x000fe400078eb800 */
[----:B0-----:R-:W-:Y:S02]  /*0260*/  LOP3.LUT P1, RZ, R5, 0x3, RZ, 0xc0, !PT ;  /* 0x0000000305ff7812 */ /* 0x001fe4000782c0ff */
[----:B------:R-:W-:Y:S02]  /*0270*/  FSEL R3, R3, R0, P0 ;  /* 0x0000000003037208 */ /* 0x000fe40000000000 */
[----:B------:R-:W-:-:S03]  /*0280*/  ISETP.GE.U32.AND P0, PT, R5, 0x4, PT ;  /* 0x000000040500780c */ /* 0x000fc60003f06070 */
[----:B------:R-:W-:-:S04]  /*0290*/  FFMA R2, R3, -0.69314718246459960938, |R2| ;  /* 0xbf31721803027823 */ /* 0x000fc80000000402 */
[C---:B------:R-:W-:Y:S01]  /*02a0*/  FFMA R2, R3.reuse, 1.9046542121259335545e-09, R2 ;  /* 0x3102e30803027823 */ /* 0x040fe20000000002 */
[----:B------:R-:W-:-:S03]  /*02b0*/  FADD R3, R3, 12583037 ;  /* 0x4b40007d03037421 */ /* 0x000fc60000000000 */
[----:B------:R-:W-:Y:S01]  /*02c0*/  FMUL R5, R2, 1.4426950216293334961 ;  /* 0x3fb8aa3b02057820 */ /* 0x000fe20000400000 */
[----:B------:R-:W-:-:S03]  /*02d0*/  IMAD.SHL.U32 R9, R3, 0x800000, RZ ;  /* 0x0080000003097824 */ /* 0x000fc600078e00ff */
[----:B------:R-:W0:Y:S08]  /*02e0*/  @P0 MUFU.EX2 R2, R5 ;  /* 0x0000000500020308 */ /* 0x000e300000000800 */
[----:B------:R-:W1:Y:S01]  /*02f0*/  @P1 MUFU.EX2 R0, R5 ;  /* 0x0000000500001308 */ /* 0x000e620000000800 */
[----:B0-----:R-:W-:-:S07]  /*0300*/  @P0 FMUL R2, R9, R2 ;  /* 0x0000000209020220 */ /* 0x001fce0000400000 */
[----:B------:R-:W0:Y:S01]  /*0310*/  @P0 MUFU.RCP R3, R2 ;  /* 0x0000000200030308 */ /* 0x000e220000001000 */
[----:B-1----:R-:W-:-:S07]  /*0320*/  @P1 FMUL R9, R9, R0 ;  /* 0x0000000009091220 */ /* 0x002fce0000400000 */
[----:B------:R-:W1:Y:S01]  /*0330*/  @P1 MUFU.RCP R0, R9 ;  /* 0x0000000900001308 */ /* 0x000e620000001000 */
[----:B0-----:R-:W-:-:S04]  /*0340*/  @P0 FMUL.FTZ R3, R3, 0.125 ;  /* 0x3e00000003030820 */ /* 0x001fc80000410000 */
[----:B------:R-:W-:Y:S01]  /*0350*/  @P0 FFMA R4, R2, 2, R3 ;  /* 0x4000000002040823 */ /* 0x000fe20000000003 */
[----:B-1----:R-:W-:-:S04]  /*0360*/  @P1 FMUL.FTZ R0, R0, 0.125 ;  /* 0x3e00000000001820 */ /* 0x002fc80000410000 */
[----:B------:R-:W-:-:S04]  /*0370*/  @P1 FFMA R4, R9, 2, R0 ;  /* 0x4000000009041823 */ /* 0x000fc80000000000 */
[----:B------:R-:W-:-:S07]  /*0380*/  FADD R0, R4, 1 ;  /* 0x3f80000004007421 */ /* 0x000fce0000000000 */
.L_x_0:
[----:B------:R-:W0:Y:S01]  /*0390*/  F2F.F64.F32 R2, R0 ;  /* 0x0000000000027310 */ /* 0x000e220000201800 */
[----:B------:R-:W-:Y:S01]  /*03a0*/  MOV R8, 0x0 ;  /* 0x0000000000087802 */ /* 0x000fe20000000f00 */
[----:B------:R-:W1:Y:S05]  /*03b0*/  LDCU.64 UR4, c[0x4][0x8] ;  /* 0x01000100ff0477ac */ /* 0x000e6a0008000a00 */
[----:B------:R-:W2:Y:S01]  /*03c0*/  LDC.64 R8, c[0x4][R8] ;  /* 0x0100000008087b82 */ /* 0x000ea20000000a00 */
[----:B0-----:R0:W-:Y:S01]  /*03d0*/  STL.64 [R1], R2 ;  /* 0x0000000201007387 */ /* 0x0011e20000100a00 */
[----:B-1----:R-:W-:Y:S02]  /*03e0*/  IMAD.U32 R4, RZ, RZ, UR4 ;  /* 0x00000004ff047e24 */ /* 0x002fe4000f8e00ff */
[----:B------:R-:W-:-:S07]  /*03f0*/  IMAD.U32 R5, RZ, RZ, UR5 ;  /* 0x00000005ff057e24 */ /* 0x000fce000f8e00ff */
[----:B------:R-:W-:-:S07]  /*0400*/  LEPC R20, `(.L_x_2) ;  /* 0x000000001014794e */ /* 0x000fce0000000000 */
[----:B0-2---:R-:W-:Y:S05]  /*0410*/  CALL.ABS.NOINC R8 ;  /* 0x0000000008007343 */ /* 0x005fea0003c00000 */
.L_x_2:
[----:B------:R-:W-:Y:S05]  /*0420*/  EXIT ;  /* 0x000000000000794d */ /* 0x000fea0003800000 */
        .weak           $__internal_0_$__cuda_sm3x_div_rn_noftz_f32_slowpath
        .type           $__internal_0_$__cuda_sm3x_div_rn_noftz_f32_slowpath,@function
        .size           $__internal_0_$__cuda_sm3x_div_rn_noftz_f32_slowpath,(.L_x_11 - $__internal_0_$__cuda_sm3x_div_rn_noftz_f32_slowpath)
$__internal_0_$__cuda_sm3x_div_rn_noftz_f32_slowpath:
[----:B------:R-:W0:Y:S02]  /*0430*/  LDC R2, c[0x0][0x394] ;  /* 0x0000e500ff027b82 */ /* 0x000e240000000800 */
[----:B0-----:R-:W-:-:S13]  /*0440*/  FSETP.GTU.FTZ.AND P0, PT, |R2|, +INF , PT ;  /* 0x7f8000000200780b */ /* 0x001fda0003f1c200 */
[----:B------:R-:W-:Y:S05]  /*0450*/  @P0 BRA `(.L_x_3) ;  /* 0x00000004003c0947 */ /* 0x000fea0003800000 */
[----:B------:R-:W0:Y:S01]  /*0460*/  LDC R8, c[0x0][0x394] ;  /* 0x0000e500ff087b82 */ /* 0x000e220000000800 */
[----:B------:R-:W-:-:S05]  /*0470*/  HFMA2 R3, -RZ, RZ, -0.0 , 0.004085540771484375 ;  /* 0x80001c2fff037431 */ /* 0x000fca00000001ff */
[----:B0-----:R-:W-:-:S13]  /*0480*/  LOP3.LUT P0, RZ, R8, 0x7fffffff, R3, 0xc8, !PT ;  /* 0x7fffffff08ff7812 */ /* 0x001fda000780c803 */
[----:B------:R-:W-:Y:S05]  /*0490*/  @!P0 BRA `(.L_x_4) ;  /* 0x0000000400248947 */ /* 0x000fea0003800000 */
[----:B------:R-:W-:Y:S02]  /*04a0*/  FSETP.NEU.FTZ.AND P0, PT, |R2|, +INF , PT ;  /* 0x7f8000000200780b */ /* 0x000fe40003f1d200 */
[----:B------:R-:W-:-:S04]  /*04b0*/  LOP3.LUT P1, RZ, R3, 0x7fffffff, RZ, 0xc0, !PT ;  /* 0x7fffffff03ff7812 */ /* 0x000fc8000782c0ff */
[----:B------:R-:W-:-:S13]  /*04c0*/  PLOP3.LUT P0, PT, P0, P1, PT, 0x2f, 0xf2 ;  /* 0x0000000000f2781c */ /* 0x000fda0000702577 */
[----:B------:R-:W-:Y:S05]  /*04d0*/  @P0 BRA `(.L_x_5) ;  /* 0x00000004000c0947 */ /* 0x000fea0003800000 */
[----:B------:R-:W-:-:S13]  /*04e0*/  LOP3.LUT P0, RZ, R8, 0x7fffffff, RZ, 0xc0, !PT ;  /* 0x7fffffff08ff7812 */ /* 0x000fda000780c0ff */
[----:B------:R-:W-:Y:S05]  /*04f0*/  @!P0 BRA `(.L_x_6) ;  /* 0x0000000000f88947 */ /* 0x000fea0003800000 */
[----:B------:R-:W-:-:S04]  /*0500*/  SHF.R.U32.HI R3, RZ, 0x17, R2 ;  /* 0x00000017ff037819 */ /* 0x000fc80000011602 */
[----:B------:R-:W-:-:S05]  /*0510*/  LOP3.LUT R3, R3, 0xff, RZ, 0xc0, !PT ;  /* 0x000000ff03037812 */ /* 0x000fca00078ec0ff */
[----:B------:R-:W-:-:S05]  /*0520*/  VIADD R5, R3, 0xffffffff ;  /* 0xffffffff03057836 */ /* 0x000fca0000000000 */
[----:B------:R-:W-:Y:S02]  /*0530*/  ISETP.GE.AND P0, PT, R5, RZ, PT ;  /* 0x000000ff0500720c */ /* 0x000fe40003f06270 */
[----:B------:R-:W-:-:S11]  /*0540*/  LEA R5, R3, 0xc0800000, 0x17 ;  /* 0xc080000003057811 */ /* 0x000fd600078eb8ff */
[----:B------:R-:W-:Y:S01]  /*0550*/  @!P0 FFMA R8, R2, 1.84467440737095516160e+19, RZ ;  /* 0x5f80000002088823 */ /* 0x000fe200000000ff */
[----:B------:R-:W-:-:S03]  /*0560*/  IMAD.MOV.U32 R2, RZ, RZ, 0x5f800000 ;  /* 0x5f800000ff027424 */ /* 0x000fc600078e00ff */
[----:B------:R-:W-:Y:S02]  /*0570*/  IMAD.IADD R5, R8, 0x1, -R5 ;  /* 0x0000000108057824 */ /* 0x000fe400078e0a05 */
[----:B------:R-:W-:Y:S02]  /*0580*/  FFMA R2, R2, -1.0110368420103555167e-41, RZ ;  /* 0x80001c2f02027823 */ /* 0x000fe400000000ff */
[----:B------:R-:W0:Y:S01]  /*0590*/  MUFU.RCP R8, R5 ;  /* 0x0000000500087308 */ /* 0x000e220000001000 */
[----:B------:R-:W-:Y:S02]  /*05a0*/  FADD.FTZ R9, -R5, -RZ ;  /* 0x800000ff05097221 */ /* 0x000fe40000010100 */
[----:B------:R-:W-:Y:S02]  /*05b0*/  IADD3 R2, PT, PT, R2, 0x3f800000, RZ ;  /* 0x3f80000002027810 */ /* 0x000fe40007ffe0ff */
[----:B0-----:R-:W-:-:S04]  /*05c0*/  FFMA R11, R8, R9, 1 ;  /* 0x3f800000080b7423 */ /* 0x001fc80000000009 */
[----:B------:R-:W-:-:S04]  /*05d0*/  FFMA R13, R8, R11, R8 ;  /* 0x0000000b080d7223 */ /* 0x000fc80000000008 */
[----:B------:R-:W-:-:S04]  /*05e0*/  FFMA R8, R2, R13, RZ ;  /* 0x0000000d02087223 */ /* 0x000fc800000000ff */
[----:B------:R-:W-:-:S04]  /*05f0*/  FFMA R11, R9, R8, R2 ;  /* 0x00000008090b7223 */ /* 0x000fc80000000002 */
[----:B------:R-:W-:Y:S01]  /*0600*/  FFMA R10, R13, R11, R8 ;  /* 0x0000000b0d0a7223 */ /* 0x000fe20000000008 */
[----:B------:R-:W-:-:S03]  /*0610*/  IMAD.MOV.U32 R8, RZ, RZ, -0x40 ;  /* 0xffffffc0ff087424 */ /* 0x000fc600078e00ff */
[----:B------:R-:W-:Y:S01]  /*0620*/  FFMA R9, R9, R10, R2 ;  /* 0x0000000a09097223 */ /* 0x000fe20000000002 */
[----:B------:R-:W-:-:S03]  /*0630*/  @!P0 VIADD R8, R8, 0x40 ;  /* 0x0000004008088836 */ /* 0x000fc60000000000 */
[----:B------:R-:W-:Y:S01]  /*0640*/  FFMA R2, R13, R9, R10 ;  /* 0x000000090d027223 */ /* 0x000fe2000000000a */
[----:B------:R-:W-:-:S04]  /*0650*/  IMAD.IADD R3, R8, 0x1, -R3 ;  /* 0x0000000108037824 */ /* 0x000fc800078e0a03 */
[----:B------:R-:W-:-:S04]  /*0660*/  SHF.R.U32.HI R5, RZ, 0x17, R2 ;  /* 0x00000017ff057819 */ /* 0x000fc80000011602 */
[----:B------:R-:W-:-:S04]  /*0670*/  LOP3.LUT R5, R5, 0xff, RZ, 0xc0, !PT ;  /* 0x000000ff05057812 */ /* 0x000fc800078ec0ff */
[----:B------:R-:W-:-:S05]  /*0680*/  IADD3 R11, PT, PT, R5, R3, RZ ;  /* 0x00000003050b7210 */ /* 0x000fca0007ffe0ff */
[----:B------:R-:W-:-:S05]  /*0690*/  VIADD R5, R11, 0xffffffff ;  /* 0xffffffff0b057836 */ /* 0x000fca0000000000 */
[----:B------:R-:W-:-:S13]  /*06a0*/  ISETP.GE.U32.AND P0, PT, R5, 0xfe, PT ;  /* 0x000000fe0500780c */ /* 0x000fda0003f06070 */
[----:B------:R-:W-:Y:S05]  /*06b0*/  @!P0 BRA `(.L_x_7) ;  /* 0x0000000000808947 */ /* 0x000fea0003800000 */
[----:B------:R-:W-:-:S13]  /*06c0*/  ISETP.GT.AND P0, PT, R11, 0xfe, PT ;  /* 0x000000fe0b00780c */ /* 0x000fda0003f04270 */
[----:B------:R-:W-:Y:S05]  /*06d0*/  @P0 BRA `(.L_x_8) ;  /* 0x00000000006c0947 */ /* 0x000fea0003800000 */
[----:B------:R-:W-:-:S13]  /*06e0*/  ISETP.GE.AND P0, PT, R11, 0x1, PT ;  /* 0x000000010b00780c */ /* 0x000fda0003f06270 */
[----:B------:R-:W-:Y:S05]  /*06f0*/  @P0 BRA `(.L_x_9) ;  /* 0x0000000000980947 */ /* 0x000fea0003800000 */
[----:B------:R-:W-:Y:S02]  /*0700*/  ISETP.GE.AND P0, PT, R11, -0x18, PT ;  /* 0xffffffe80b00780c */ /* 0x000fe40003f06270 */
[----:B------:R-:W-:-:S11]  /*0710*/  LOP3.LUT R2, R2, 0x80000000, RZ, 0xc0, !PT ;  /* 0x8000000002027812 */ /* 0x000fd600078ec0ff */
[----:B------:R-:W-:Y:S05]  /*0720*/  @!P0 BRA `(.L_x_9) ;  /* 0x00000000008c8947 */ /* 0x000fea0003800000 */
[CCC-:B------:R-:W-:Y:S01]  /*0730*/  FFMA.RZ R3, R13.reuse, R9.reuse, R10.reuse ;  /* 0x000000090d037223 */ /* 0x1c0fe2000000c00a */
[-CC-:B------:R-:W-:Y:S01]  /*0740*/  FFMA.RM R8, R13, R9.reuse, R10.reuse ;  /* 0x000000090d087223 */ /* 0x180fe2000000400a */
[C---:B------:R-:W-:Y:S02]  /*0750*/  ISETP.NE.AND P2, PT, R11.reuse, RZ, PT ;  /* 0x000000ff0b00720c */ /* 0x040fe40003f45270 */
[----:B------:R-:W-:Y:S02]  /*0760*/  ISETP.NE.AND P1, PT, R11, RZ, PT ;  /* 0x000000ff0b00720c */ /* 0x000fe40003f25270 */
[----:B------:R-:W-:Y:S01]  /*0770*/  LOP3.LUT R5, R3, 0x7fffff, RZ, 0xc0, !PT ;  /* 0x007fffff03057812 */ /* 0x000fe200078ec0ff */
[----:B------:R-:W-:Y:S01]  /*0780*/  FFMA.RP R3, R13, R9, R10 ;  /* 0x000000090d037223 */ /* 0x000fe2000000800a */
[----:B------:R-:W-:Y:S02]  /*0790*/  VIADD R10, R11, 0x20 ;  /* 0x000000200b0a7836 */ /* 0x000fe40000000000 */
[----:B------:R-:W-:Y:S01]  /*07a0*/  LOP3.LUT R5, R5, 0x800000, RZ, 0xfc, !PT ;  /* 0x0080000005057812 */ /* 0x000fe200078efcff */
[----:B------:R-:W-:Y:S01]  /*07b0*/  IMAD.MOV R9, RZ, RZ, -R11 ;  /* 0x000000ffff097224 */ /* 0x000fe200078e0a0b */
[----:B------:R-:W-:-:S02]  /*07c0*/  FSETP.NEU.FTZ.AND P0, PT, R3, R8, PT ;  /* 0x000000080300720b */ /* 0x000fc40003f1d000 */
[----:B------:R-:W-:Y:S02]  /*07d0*/  SHF.L.U32 R10, R5, R10, RZ ;  /* 0x0000000a050a7219 */ /* 0x000fe400000006ff */
[----:B------:R-:W-:Y:S02]  /*07e0*/  SEL R8, R9, RZ, P2 ;  /* 0x000000ff09087207 */ /* 0x000fe40001000000 */
[----:B------:R-:W-:Y:S02]  /*07f0*/  ISETP.NE.AND P1, PT, R10, RZ, P1 ;  /* 0x000000ff0a00720c */ /* 0x000fe40000f25270 */
[----:B------:R-:W-:Y:S02]  /*0800*/  SHF.R.U32.HI R8, RZ, R8, R5 ;  /* 0x00000008ff087219 */ /* 0x000fe40000011605 */
[----:B------:R-:W-:Y:S02]  /*0810*/  PLOP3.LUT P0, PT, P0, P1, PT, 0xf8, 0x8f ;  /* 0x00000000008f781c */ /* 0x000fe40000703f70 */
[----:B------:R-:W-:-:S02]  /*0820*/  SHF.R.U32.HI R10, RZ, 0x1, R8 ;  /* 0x00000001ff0a7819 */ /* 0x000fc40000011608 */
[----:B------:R-:W-:-:S04]  /*0830*/  SEL R3, RZ, 0x1, !P0 ;  /* 0x00000001ff037807 */ /* 0x000fc80004000000 */
[----:B------:R-:W-:-:S04]  /*0840*/  LOP3.LUT R3, R3, 0x1, R10, 0xf8, !PT ;  /* 0x0000000103037812 */ /* 0x000fc800078ef80a */
[----:B------:R-:W-:-:S04]  /*0850*/  LOP3.LUT R3, R3, R8, RZ, 0xc0, !PT ;  /* 0x0000000803037212 */ /* 0x000fc800078ec0ff */
[----:B------:R-:W-:-:S04]  /*0860*/  IADD3 R3, PT, PT, R10, R3, RZ ;  /* 0x000000030a037210 */ /* 0x000fc80007ffe0ff */
[----:B------:R-:W-:Y:S01]  /*0870*/  LOP3.LUT R2, R3, R2, RZ, 0xfc, !PT ;  /* 0x0000000203027212 */ /* 0x000fe200078efcff */
[----:B------:R-:W-:Y:S06]  /*0880*/  BRA `(.L_x_9) ;  /* 0x0000000000347947 */ /* 0x000fec0003800000 */
.L_x_8:
[----:B------:R-:W-:-:S04]  /*0890*/  LOP3.LUT R2, R2, 0x80000000, RZ, 0xc0, !PT ;  /* 0x8000000002027812 */ /* 0x000fc800078ec0ff */
[----:B------:R-:W-:Y:S01]  /*08a0*/  LOP3.LUT R2, R2, 0x7f800000, RZ, 0xfc, !PT ;  /* 0x7f80000002027812 */ /* 0x000fe200078efcff */
[----:B------:R-:W-:Y:S06]  /*08b0*/  BRA `(.L_x_9) ;  /* 0x0000000000287947 */ /* 0x000fec0003800000 */
.L_x_7:
[----:B------:R-:W-:Y:S01]  /*08c0*/  IMAD R2, R3, 0x800000, R2 ;  /* 0x0080000003027824 */ /* 0x000fe200078e0202 */
[----:B------:R-:W-:Y:S06]  /*08d0*/  BRA `(.L_x_9) ;  /* 0x0000000000207947 */ /* 0x000fec0003800000 */
.L_x_6:
[----:B------:R-:W-:-:S04]  /*08e0*/  LOP3.LUT R2, R8, 0x80000000, R3, 0x48, !PT ;  /* 0x8000000008027812 */ /* 0x000fc800078e4803 */
[----:B------:R-:W-:Y:S01]  /*08f0*/  LOP3.LUT R2, R2, 0x7f800000, RZ, 0xfc, !PT ;  /* 0x7f80000002027812 */ /* 0x000fe200078efcff */
[----:B------:R-:W-:Y:S06]  /*0900*/  BRA `(.L_x_9) ;  /* 0x0000000000147947 */ /* 0x000fec0003800000 */
.L_x_5:
[----:B------:R-:W-:Y:S01]  /*0910*/  LOP3.LUT R2, R8, 0x80000000, R3, 0x48, !PT ;  /* 0x8000000008027812 */ /* 0x000fe200078e4803 */
[----:B------:R-:W-:Y:S06]  /*0920*/  BRA `(.L_x_9) ;  /* 0x00000000000c7947 */ /* 0x000fec0003800000 */
.L_x_4:
[----:B------:R-:W0:Y:S01]  /*0930*/  MUFU.RSQ R2, -QNAN ;  /* 0xffc0000000027908 */ /* 0x000e220000001400 */
[----:B------:R-:W-:Y:S05]  /*0940*/  BRA `(.L_x_9) ;  /* 0x0000000000047947 */ /* 0x000fea0003800000 */
.L_x_3:
[----:B------:R-:W-:-:S07]  /*0950*/  FADD.FTZ R2, R2, -1.0110368420103555167e-41 ;  /* 0x80001c2f02027421 */ /* 0x000fce0000010000 */
.L_x_9:
[----:B------:R-:W-:-:S04]  /*0960*/  IMAD.MOV.U32 R5, RZ, RZ, 0x0 ;  /* 0x00000000ff057424 */ /* 0x000fc800078e00ff */
[----:B0-----:R-:W-:Y:S05]  /*0970*/  RET.REL.NODEC R4 `(_Z7computefiifff) ;  /* 0xfffffff404a07950 */ /* 0x001fea0003c3ffff */
.L_x_10:
[----:B------:R-:W-:-:S00]  /*0980*/  BRA `(.L_x_10) ;  /* 0xfffffffc00fc7947 */ /* 0x000fc0000383ffff */
[----:B------:R-:W-:-:S00]  /*0990*/  NOP ;  /* 0x0000000000007918 */ /* 0x000fc00000000000 */
        /* <DEDUP_REMOVED lines=14> */
.L_x_11:


//--------------------- .nv.global.init           --------------------------
	.section	.nv.global.init,"aw",@progbits
.nv.global.init:
	.type		$str,@object
	.size		$str,(.L_0 - $str)
$str:
        /*0000*/ 	.byte	0x25, 0x2e, 0x31, 0x37, 0x67, 0x0a, 0x00
.L_0:


//--------------------- .nv.shared.reserved.0     --------------------------
	.section	.nv.shared.reserved.0,"aw",@nobits
	.weak		__nv_reservedSMEM_offset_0_alias
	.size		__nv_reservedSMEM_offset_0_alias, 0, 64
	.other		__nv_reservedSMEM_offset_0_alias,@"STO_CUDA_RESERVED_SHARED STV_DEFAULT"
__nv_reservedSMEM_offset_0_alias:
	.zero		0
	.zero		64


//--------------------- .nv.constant0._Z7computefiifff --------------------------
	.section	.nv.constant0._Z7computefiifff,"a",@progbits
	.sectionflags	@""
	.align	4
.nv.constant0._Z7computefiifff:
	.zero		920


//--------------------- SYMBOLS --------------------------

	.type		.nv.reservedSmem.offset0,@object
	.size		.nv.reservedSmem.offset0,0x4
	.type		vprintf,@function
